	.headerflags	@"EF_CUDA_TEXMODE_UNIFIED EF_CUDA_64BIT_ADDRESS EF_CUDA_ACCELERATORS EF_CUDA_SM90 EF_CUDA_VIRTUAL_SM(EF_CUDA_SM90)"
	.elftype	@"ET_EXEC"


//--------------------- .nv.info                  --------------------------
	.section	.nv.info,"",@"SHT_CUDA_INFO"
	.align	4


	//----- nvinfo : EIATTR_REGCOUNT
	.align		4
        /*0000*/ 	.byte	0x04, 0x2f
        /*0002*/ 	.short	(.L_3 - .L_2)
	.align		4
.L_2:
        /*0004*/ 	.word	index@(triton_poi_fused__native_batch_norm_legit_no_training_add_18)
        /*0008*/ 	.word	0x00000019


	//----- nvinfo : EIATTR_MIN_STACK_SIZE
	.align		4
.L_3:
        /*000c*/ 	.byte	0x04, 0x12
        /*000e*/ 	.short	(.L_5 - .L_4)
	.align		4
.L_4:
        /*0010*/ 	.word	index@(triton_poi_fused__native_batch_norm_legit_no_training_add_18)
        /*0014*/ 	.word	0x00000000


	//----- nvinfo : EIATTR_FRAME_SIZE
	.align		4
.L_5:
        /*0018*/ 	.byte	0x04, 0x11
        /*001a*/ 	.short	(.L_7 - .L_6)
	.align		4
.L_6:
        /*001c*/ 	.word	index@(triton_poi_fused__native_batch_norm_legit_no_training_add_18)
        /*0020*/ 	.word	0x00000000


	//----- nvinfo : EIATTR_MIN_STACK_SIZE
	.align		4
.L_7:
        /*0024*/ 	.byte	0x04, 0x12
        /*0026*/ 	.short	(.L_9 - .L_8)
	.align		4
.L_8:
        /*0028*/ 	.word	index@(triton_poi_fused__native_batch_norm_legit_no_training_add_18)
        /*002c*/ 	.word	0x00000000
.L_9:


//--------------------- .nv.info.triton_poi_fused__native_batch_norm_legit_no_training_add_18 --------------------------
	.section	.nv.info.triton_poi_fused__native_batch_norm_legit_no_training_add_18,"",@"SHT_CUDA_INFO"
	.sectionflags	@""
	.align	4


	//----- nvinfo : EIATTR_CUDA_API_VERSION
	.align		4
        /*0000*/ 	.byte	0x04, 0x37
        /*0002*/ 	.short	(.L_11 - .L_10)
.L_10:
        /*0004*/ 	.word	0x0000007c


	//----- nvinfo : EIATTR_KPARAM_INFO
	.align		4
.L_11:
        /*0008*/ 	.byte	0x04, 0x17
        /*000a*/ 	.short	(.L_13 - .L_12)
.L_12:
        /*000c*/ 	.word	0x00000000
        /*0010*/ 	.short	0x0008
        /*0012*/ 	.short	0x003c
        /*0014*/ 	.byte	0x00, 0xf0, 0x11, 0x00


	//----- nvinfo : EIATTR_KPARAM_INFO
	.align		4
.L_13:
        /*0018*/ 	.byte	0x04, 0x17
        /*001a*/ 	.short	(.L_15 - .L_14)
.L_14:
        /*001c*/ 	.word	0x00000000
        /*0020*/ 	.short	0x0007
        /*0022*/ 	.short	0x0038
        /*0024*/ 	.byte	0x00, 0xf0, 0x11, 0x00


	//----- nvinfo : EIATTR_KPARAM_INFO
	.align		4
.L_15:
        /*0028*/ 	.byte	0x04, 0x17
        /*002a*/ 	.short	(.L_17 - .L_16)
.L_16:
        /*002c*/ 	.word	0x00000000
        /*0030*/ 	.short	0x0006
        /*0032*/ 	.short	0x0030
        /*0034*/ 	.byte	0x00, 0xf4, 0x21, 0x00


	//----- nvinfo : EIATTR_KPARAM_INFO
	.align		4
.L_17:
        /*0038*/ 	.byte	0x04, 0x17
        /*003a*/ 	.short	(.L_19 - .L_18)
.L_18:
        /*003c*/ 	.word	0x00000000
        /*0040*/ 	.short	0x0005
        /*0042*/ 	.short	0x0028
        /*0044*/ 	.byte	0x00, 0xf4, 0x21, 0x00


	//----- nvinfo : EIATTR_KPARAM_INFO
	.align		4
.L_19:
        /*0048*/ 	.byte	0x04, 0x17
        /*004a*/ 	.short	(.L_21 - .L_20)
.L_20:
        /*004c*/ 	.word	0x00000000
        /*0050*/ 	.short	0x0004
        /*0052*/ 	.short	0x0020
        /*0054*/ 	.byte	0x00, 0xf4, 0x21, 0x00


	//----- nvinfo : EIATTR_KPARAM_INFO
	.align		4
.L_21:
        /*0058*/ 	.byte	0x04, 0x17
        /*005a*/ 	.short	(.L_23 - .L_22)
.L_22:
        /*005c*/ 	.word	0x00000000
        /*0060*/ 	.short	0x0003
        /*0062*/ 	.short	0x0018
        /*0064*/ 	.byte	0x00, 0xf4, 0x21, 0x00


	//----- nvinfo : EIATTR_KPARAM_INFO
	.align		4
.L_23:
        /*0068*/ 	.byte	0x04, 0x17
        /*006a*/ 	.short	(.L_25 - .L_24)
.L_24:
        /*006c*/ 	.word	0x00000000
        /*0070*/ 	.short	0x0002
        /*0072*/ 	.short	0x0010
        /*0074*/ 	.byte	0x00, 0xf4, 0x21, 0x00


	//----- nvinfo : EIATTR_KPARAM_INFO
	.align		4
.L_25:
        /*0078*/ 	.byte	0x04, 0x17
        /*007a*/ 	.short	(.L_27 - .L_26)
.L_26:
        /*007c*/ 	.word	0x00000000
        /*0080*/ 	.short	0x0001
        /*0082*/ 	.short	0x0008
        /*0084*/ 	.byte	0x00, 0xf4, 0x21, 0x00


	//----- nvinfo : EIATTR_KPARAM_INFO
	.align		4
.L_27:
        /*0088*/ 	.byte	0x04, 0x17
        /*008a*/ 	.short	(.L_29 - .L_28)
.L_28:
        /*008c*/ 	.word	0x00000000
        /*0090*/ 	.short	0x0000
        /*0092*/ 	.short	0x0000
        /*0094*/ 	.byte	0x00, 0xf4, 0x21, 0x00


	//----- nvinfo : EIATTR_SPARSE_MMA_MASK
	.align		4
.L_29:
        /*0098*/ 	.byte	0x03, 0x50
        /*009a*/ 	.short	0x0000


	//----- nvinfo : EIATTR_MAXREG_COUNT
	.align		4
        /*009c*/ 	.byte	0x03, 0x1b
        /*009e*/ 	.short	0x00ff


	//----- nvinfo : EIATTR_EXIT_INSTR_OFFSETS
	.align		4
        /*00a0*/ 	.byte	0x04, 0x1c
        /*00a2*/ 	.short	(.L_31 - .L_30)


	//   ....[0]....
.L_30:
        /*00a4*/ 	.word	0x00000680


	//   ....[1]....
        /*00a8*/ 	.word	0x000006a0


	//----- nvinfo : EIATTR_REQNTID
	.align		4
.L_31:
        /*00ac*/ 	.byte	0x04, 0x10
        /*00ae*/ 	.short	(.L_33 - .L_32)
.L_32:
        /*00b0*/ 	.word	0x00000080
        /*00b4*/ 	.word	0x00000001
        /*00b8*/ 	.word	0x00000001


	//----- nvinfo : EIATTR_CBANK_PARAM_SIZE
	.align		4
.L_33:
        /*00bc*/ 	.byte	0x03, 0x19
        /*00be*/ 	.short	0x0040


	//----- nvinfo : EIATTR_PARAM_CBANK
	.align		4
        /*00c0*/ 	.byte	0x04, 0x0a
        /*00c2*/ 	.short	(.L_35 - .L_34)
	.align		4
.L_34:
        /*00c4*/ 	.word	index@(.nv.constant0.triton_poi_fused__native_batch_norm_legit_no_training_add_18)
        /*00c8*/ 	.short	0x0210
        /*00ca*/ 	.short	0x0040


	//----- nvinfo : EIATTR_SW_WAR
	.align		4
.L_35:
        /*00cc*/ 	.byte	0x04, 0x36
        /*00ce*/ 	.short	(.L_37 - .L_36)
.L_36:
        /*00d0*/ 	.word	0x00000008
.L_37:


//--------------------- .nv.callgraph             --------------------------
	.section	.nv.callgraph,"",@"SHT_CUDA_CALLGRAPH"
	.align	4
	.sectionentsize	8
	.align		4
        /*0000*/ 	.word	0x00000000
	.align		4
        /*0004*/ 	.word	0xffffffff
	.align		4
        /*0008*/ 	.word	0x00000000
	.align		4
        /*000c*/ 	.word	0xfffffffe
	.align		4
        /*0010*/ 	.word	0x00000000
	.align		4
        /*0014*/ 	.word	0xfffffffd
	.align		4
        /*0018*/ 	.word	0x00000000
	.align		4
        /*001c*/ 	.word	0xfffffffc


//--------------------- .nv.constant4             --------------------------
	.section	.nv.constant4,"a",@progbits
	.align	8
	.align		8
.nv.constant4:
        /*0000*/ 	.dword	_$_str
	.align		8
        /*0008*/ 	.dword	_$_str_$_2


//--------------------- .text.triton_poi_fused__native_batch_norm_legit_no_training_add_18 --------------------------
	.section	.text.triton_poi_fused__native_batch_norm_legit_no_training_add_18,"ax",@progbits
	.sectionflags	@"SHF_BARRIERS=1"
	.align	128
        .global         triton_poi_fused__native_batch_norm_legit_no_training_add_18
        .type           triton_poi_fused__native_batch_norm_legit_no_training_add_18,@function
        .size           triton_poi_fused__native_batch_norm_legit_no_training_add_18,(.L_x_1 - triton_poi_fused__native_batch_norm_legit_no_training_add_18)
        .other          triton_poi_fused__native_batch_norm_legit_no_training_add_18,@"STO_CUDA_ENTRY STV_DEFAULT"
triton_poi_fused__native_batch_norm_legit_no_training_add_18:
.text.triton_poi_fused__native_batch_norm_legit_no_training_add_18:
[----:B------:R-:W0:Y:S01]  /*0000*/  LDC R1, c[0x0][0x28] ;  /* 0x00000a00ff017b82 */ /* 0x000e220000000800 */
[----:B------:R-:W1:Y:S07]  /*0010*/  S2R R0, SR_TID.X ;  /* 0x0000000000007919 */ /* 0x000e6e0000002100 */
[----:B------:R-:W2:Y:S01]  /*0020*/  S2UR UR4, SR_CTAID.Y ;  /* 0x00000000000479c3 */ /* 0x000ea20000002600 */
[----:B------:R-:W-:Y:S01]  /*0030*/  ULDC.64 UR8, c[0x0][0x208] ;  /* 0x0000820000087ab9 */ /* 0x000fe20000000a00 */
[----:B------:R-:W3:Y:S06]  /*0040*/  S2R R9, SR_CTAID.X ;  /* 0x0000000000097919 */ /* 0x000eec0000002500 */
[----:B------:R-:W4:Y:S08]  /*0050*/  LDC.64 R2, c[0x0][0x210] ;  /* 0x00008400ff027b82 */ /* 0x000f300000000a00 */
[----:B------:R-:W5:Y:S01]  /*0060*/  S2UR UR6, SR_CgaCtaId ;  /* 0x00000000000679c3 */ /* 0x000f620000008800 */
[----:B--2---:R-:W-:-:S07]  /*0070*/  USHF.L.U32 UR4, UR4, 0x2, URZ ;  /* 0x0000000204047899 */ /* 0x004fce000800063f */
[----:B------:R-:W2:Y:S01]  /*0080*/  LDC.64 R16, c[0x0][0x218] ;  /* 0x00008600ff107b82 */ /* 0x000ea20000000a00 */
[----:B-1----:R-:W-:Y:S02]  /*0090*/  LOP3.LUT R8, R0, 0x1, RZ, 0xc0, !PT ;  /* 0x0000000100087812 */ /* 0x002fe400078ec0ff */
[----:B------:R-:W-:Y:S01]  /*00a0*/  SHF.R.U32.HI R10, RZ, 0x1, R0 ;  /* 0x00000001ff0a7819 */ /* 0x000fe20000011600 */
[----:B------:R-:W-:Y:S01]  /*00b0*/  UMOV UR5, 0x400 ;  /* 0x0000040000057882 */ /* 0x000fe20000000000 */
[----:B------:R-:W-:Y:S01]  /*00c0*/  LEA R4, R8, UR4, 0x1 ;  /* 0x0000000408047c11 */ /* 0x000fe2000f8e08ff */
[----:B---3--:R-:W-:Y:S01]  /*00d0*/  IMAD.SHL.U32 R9, R9, 0x40, RZ ;  /* 0x0000004009097824 */ /* 0x008fe200078e00ff */
[----:B------:R-:W-:Y:S01]  /*00e0*/  SGXT.U32 R10, R10, 0x6 ;  /* 0x000000060a0a781a */ /* 0x000fe20000000000 */
[----:B------:R-:W1:Y:S01]  /*00f0*/  LDC.64 R18, c[0x0][0x220] ;  /* 0x00008800ff127b82 */ /* 0x000e620000000a00 */
[----:B------:R-:W-:-:S04]  /*0100*/  SHF.R.S32.HI R5, RZ, 0x1f, R4 ;  /* 0x0000001fff057819 */ /* 0x000fc80000011404 */
[----:B------:R-:W-:Y:S02]  /*0110*/  LEA.HI R6, R5, R4, RZ, 0x4 ;  /* 0x0000000405067211 */ /* 0x000fe400078f20ff */
[----:B------:R-:W-:Y:S02]  /*0120*/  LOP3.LUT R5, R9, R10, RZ, 0xfc, !PT ;  /* 0x0000000a09057212 */ /* 0x000fe400078efcff */
[C---:B------:R-:W-:Y:S01]  /*0130*/  LOP3.LUT R7, R6.reuse, 0xfffffff0, RZ, 0xc0, !PT ;  /* 0xfffffff006077812 */ /* 0x040fe200078ec0ff */
[----:B------:R-:W-:-:S04]  /*0140*/  IMAD.SHL.U32 R6, R6, 0x40, RZ ;  /* 0x0000004006067824 */ /* 0x000fc800078e00ff */
[C---:B------:R-:W-:Y:S01]  /*0150*/  IMAD.IADD R12, R4.reuse, 0x1, -R7 ;  /* 0x00000001040c7824 */ /* 0x040fe200078e0a07 */
[----:B------:R-:W-:-:S03]  /*0160*/  VIMNMX R4, R4, R5, !PT ;  /* 0x0000000504047248 */ /* 0x000fc60007fe0100 */
[----:B------:R-:W-:Y:S01]  /*0170*/  IMAD R12, R5, 0x10, R12 ;  /* 0x00000010050c7824 */ /* 0x000fe200078e020c */
[----:B------:R-:W-:Y:S02]  /*0180*/  LOP3.LUT R5, R6, 0xfffffc00, RZ, 0xc0, !PT ;  /* 0xfffffc0006057812 */ /* 0x000fe400078ec0ff */
[----:B------:R-:W-:-:S03]  /*0190*/  ISETP.GE.AND P0, PT, R4, 0x40, PT ;  /* 0x000000400400780c */ /* 0x000fc60003f06270 */
[----:B------:R-:W-:-:S04]  /*01a0*/  IMAD.IADD R5, R12, 0x1, R5 ;  /* 0x000000010c057824 */ /* 0x000fc800078e0205 */
[----:B----4-:R-:W-:Y:S01]  /*01b0*/  IMAD.WIDE R6, R5, 0x4, R2 ;  /* 0x0000000405067825 */ /* 0x010fe200078e0202 */
[----:B------:R-:W-:Y:S01]  /*01c0*/  CS2R R4, SRZ ;  /* 0x0000000000047805 */ /* 0x000fe2000001ff00 */
[----:B-----5:R-:W-:Y:S01]  /*01d0*/  UPRMT UR5, UR6, 0x654, UR5 ;  /* 0x0000065406057896 */ /* 0x020fe20008000005 */
[C---:B------:R-:W-:Y:S01]  /*01e0*/  SHF.L.U32 R11, R8.reuse, 0x7, RZ ;  /* 0x00000007080b7819 */ /* 0x040fe200000006ff */
[----:B------:R-:W3:Y:S03]  /*01f0*/  LDC.64 R2, c[0x0][0x228] ;  /* 0x00008a00ff027b82 */ /* 0x000ee60000000a00 */
[----:B------:R4:W5:Y:S01]  /*0200*/  @!P0 LDG.E.64 R4, desc[UR8][R6.64] ;  /* 0x0000000806048981 */ /* 0x000962000c1e1b00 */
[----:B------:R-:W-:Y:S01]  /*0210*/  LEA R13, R8, UR5, 0x3 ;  /* 0x00000005080d7c11 */ /* 0x000fe2000f8e18ff */
[----:B------:R-:W-:Y:S01]  /*0220*/  IMAD.SHL.U32 R12, R0, 0x2, RZ ;  /* 0x00000002000c7824 */ /* 0x000fe200078e00ff */
[----:B------:R-:W-:-:S02]  /*0230*/  LOP3.LUT R10, R11, R10, RZ, 0xfc, !PT ;  /* 0x0000000a0b0a7212 */ /* 0x000fc400078efcff */
[----:B------:R-:W-:Y:S02]  /*0240*/  LEA.HI R11, R11, UR5, RZ, 0x1c ;  /* 0x000000050b0b7c11 */ /* 0x000fe4000f8fe0ff */
[----:B------:R-:W-:Y:S01]  /*0250*/  LOP3.LUT R9, R9, 0x3e, R12, 0xf8, !PT ;  /* 0x0000003e09097812 */ /* 0x000fe200078ef80c */
[C---:B------:R-:W-:Y:S02]  /*0260*/  IMAD R21, R10.reuse, 0x4, R13 ;  /* 0x000000040a157824 */ /* 0x040fe400078e020d */
[----:B------:R-:W-:Y:S01]  /*0270*/  IMAD R8, R10, 0x4, R11 ;  /* 0x000000040a087824 */ /* 0x000fe200078e020b */
[C---:B------:R-:W-:Y:S02]  /*0280*/  ISETP.GE.AND P1, PT, R9.reuse, 0x40, PT ;  /* 0x000000400900780c */ /* 0x040fe40003f26270 */
[----:B----4-:R-:W-:Y:S01]  /*0290*/  CS2R R6, SRZ ;  /* 0x0000000000067805 */ /* 0x010fe2000001ff00 */
[----:B------:R-:W4:Y:S01]  /*02a0*/  LDC.64 R12, c[0x0][0x230] ;  /* 0x00008c00ff0c7b82 */ /* 0x000f220000000a00 */
[----:B---3--:R-:W-:Y:S01]  /*02b0*/  IMAD.WIDE R14, R9, 0x4, R2 ;  /* 0x00000004090e7825 */ /* 0x008fe200078e0202 */
[----:B------:R-:W-:-:S06]  /*02c0*/  SHF.R.U32.HI R2, RZ, 0x5, R0 ;  /* 0x00000005ff027819 */ /* 0x000fcc0000011600 */
[----:B------:R-:W3:Y:S01]  /*02d0*/  LDC.64 R10, c[0x0][0x238] ;  /* 0x00008e00ff0a7b82 */ /* 0x000ee20000000a00 */
[----:B------:R-:W-:-:S04]  /*02e0*/  SGXT.U32 R2, R2, 0x2 ;  /* 0x000000020202781a */ /* 0x000fc80000000000 */
[----:B------:R-:W-:-:S04]  /*02f0*/  LOP3.LUT R2, R2, UR4, RZ, 0xfc, !PT ;  /* 0x0000000402027c12 */ /* 0x000fc8000f8efcff */
[C---:B------:R-:W-:Y:S01]  /*0300*/  ISETP.LT.AND P0, PT, R2.reuse, 0x40, !P1 ;  /* 0x000000400200780c */ /* 0x040fe20004f01270 */
[----:B-----5:R-:W-:Y:S04]  /*0310*/  STS [R21], R4 ;  /* 0x0000000415007388 */ /* 0x020fe80000000800 */
[----:B------:R5:W-:Y:S01]  /*0320*/  STS [R8+0x104], R5 ;  /* 0x0001040508007388 */ /* 0x000be20000000800 */
[----:B------:R-:W-:Y:S06]  /*0330*/  BAR.SYNC.DEFER_BLOCKING 0x0 ;  /* 0x0000000000007b1d */ /* 0x000fec0000010000 */
[----:B------:R2:W3:Y:S01]  /*0340*/  @!P1 LDG.E.EL.64 R6, desc[UR8][R14.64] ;  /* 0x000000080e069981 */ /* 0x0004e2000c2e1b00 */
[----:B-----5:R-:W-:Y:S01]  /*0350*/  IMAD R8, R2, 0x40, R9 ;  /* 0x0000004002087824 */ /* 0x020fe200078e0209 */
[----:B------:R-:W-:-:S02]  /*0360*/  CS2R R2, SRZ ;  /* 0x0000000000027805 */ /* 0x000fc4000001ff00 */
[----:B------:R-:W-:Y:S01]  /*0370*/  CS2R R4, SRZ ;  /* 0x0000000000047805 */ /* 0x000fe2000001ff00 */
[----:B--2---:R-:W-:-:S04]  /*0380*/  IMAD.WIDE R14, R8, 0x4, R16 ;  /* 0x00000004080e7825 */ /* 0x004fc800078e0210 */
[C---:B-1----:R-:W-:Y:S01]  /*0390*/  IMAD.WIDE R16, R9.reuse, 0x4, R18 ;  /* 0x0000000409107825 */ /* 0x042fe200078e0212 */
[----:B------:R-:W2:Y:S03]  /*03a0*/  @P0 LDG.E.64 R2, desc[UR8][R14.64] ;  /* 0x000000080e020981 */ /* 0x000ea6000c1e1b00 */
[C---:B----4-:R-:W-:Y:S01]  /*03b0*/  IMAD.WIDE R18, R9.reuse, 0x4, R12 ;  /* 0x0000000409127825 */ /* 0x050fe200078e020c */
[----:B------:R1:W2:Y:S01]  /*03c0*/  @!P1 LDG.E.EL.64 R4, desc[UR8][R16.64] ;  /* 0x0000000810049981 */ /* 0x0002a2000c2e1b00 */
[----:B------:R-:W-:Y:S02]  /*03d0*/  CS2R R12, SRZ ;  /* 0x00000000000c7805 */ /* 0x000fe4000001ff00 */
[----:B---3--:R-:W-:Y:S01]  /*03e0*/  IMAD.WIDE R20, R9, 0x4, R10 ;  /* 0x0000000409147825 */ /* 0x008fe200078e020a */
[----:B------:R-:W-:-:S03]  /*03f0*/  CS2R R10, SRZ ;  /* 0x00000000000a7805 */ /* 0x000fc6000001ff00 */
[----:B------:R-:W3:Y:S04]  /*0400*/  @!P1 LDG.E.EL.64 R12, desc[UR8][R18.64] ;  /* 0x00000008120c9981 */ /* 0x000ee8000c2e1b00 */
[----:B------:R-:W3:Y:S01]  /*0410*/  @!P1 LDG.E.EL.64 R10, desc[UR8][R20.64] ;  /* 0x00000008140a9981 */ /* 0x000ee2000c2e1b00 */
[----:B-1----:R-:W-:Y:S02]  /*0420*/  IMAD.MOV.U32 R16, RZ, RZ, 0x3e800000 ;  /* 0x3e800000ff107424 */ /* 0x002fe400078e00ff */
[----:B------:R-:W-:Y:S01]  /*0430*/  FADD R15, R7, 9.9999997473787516356e-06 ;  /* 0x3727c5ac070f7421 */ /* 0x000fe20000000000 */
[----:B------:R-:W-:Y:S01]  /*0440*/  FADD R9, R6, 9.9999997473787516356e-06 ;  /* 0x3727c5ac06097421 */ /* 0x000fe20000000000 */
[----:B------:R-:W-:Y:S02]  /*0450*/  SHF.R.U32.HI R6, RZ, 0x3, R0 ;  /* 0x00000003ff067819 */ /* 0x000fe40000011600 */
[----:B------:R-:W-:Y:S01]  /*0460*/  SHF.L.U32 R0, R0, 0x3, RZ ;  /* 0x0000000300007819 */ /* 0x000fe200000006ff */
[----:B------:R-:W1:Y:S01]  /*0470*/  MUFU.SQRT R22, R9 ;  /* 0x0000000900167308 */ /* 0x000e620000002000 */
[----:B------:R-:W-:-:S02]  /*0480*/  LOP3.LUT R6, R6, 0xc, RZ, 0xc0, !PT ;  /* 0x0000000c06067812 */ /* 0x000fc400078ec0ff */
[----:B------:R-:W-:-:S04]  /*0490*/  LOP3.LUT R7, R0, 0x3f8, RZ, 0xc0, !PT ;  /* 0x000003f800077812 */ /* 0x000fc800078ec0ff */
[----:B------:R-:W-:Y:S01]  /*04a0*/  IADD3 R14, R7, UR5, R6 ;  /* 0x00000005070e7c10 */ /* 0x000fe2000fffe006 */
[----:B------:R-:W4:Y:S01]  /*04b0*/  MUFU.SQRT R15, R15 ;  /* 0x0000000f000f7308 */ /* 0x000f220000002000 */
[----:B------:R-:W5:Y:S03]  /*04c0*/  LDC.64 R6, c[0x0][0x240] ;  /* 0x00009000ff067b82 */ /* 0x000f660000000a00 */
[----:B------:R-:W3:Y:S01]  /*04d0*/  LDS R0, [R14] ;  /* 0x000000000e007984 */ /* 0x000ee20000000800 */
[----:B--2---:R-:W-:Y:S01]  /*04e0*/  FADD R3, -R5, R3 ;  /* 0x0000000305037221 */ /* 0x004fe20000000100 */
[C---:B-1----:R-:W-:Y:S02]  /*04f0*/  FSETP.GT.AND P1, PT, R22.reuse, 8.50705917302346158658e+37, PT ;  /* 0x7e8000001600780b */ /* 0x042fe40003f24000 */
[----:B------:R-:W1:Y:S01]  /*0500*/  LDS R9, [R14+0x4] ;  /* 0x000004000e097984 */ /* 0x000e620000000800 */
[----:B------:R-:W-:Y:S01]  /*0510*/  FSETP.GEU.AND P3, PT, R22, 1.175494350822287508e-38, PT ;  /* 0x008000001600780b */ /* 0x000fe20003f6e000 */
[----:B------:R-:W-:Y:S01]  /*0520*/  FADD R2, -R4, R2 ;  /* 0x0000000204027221 */ /* 0x000fe20000000100 */
[----:B------:R-:W-:-:S02]  /*0530*/  FSEL R17, R16, 1, P1 ;  /* 0x3f80000010117808 */ /* 0x000fc40000800000 */
[C---:B----4-:R-:W-:Y:S02]  /*0540*/  FSETP.GT.AND P2, PT, R15.reuse, 8.50705917302346158658e+37, PT ;  /* 0x7e8000000f00780b */ /* 0x050fe40003f44000 */
[----:B------:R-:W-:Y:S02]  /*0550*/  FSETP.GEU.AND P4, PT, R15, 1.175494350822287508e-38, PT ;  /* 0x008000000f00780b */ /* 0x000fe40003f8e000 */
[----:B------:R-:W-:Y:S02]  /*0560*/  FSEL R16, R16, 1, P2 ;  /* 0x3f80000010107808 */ /* 0x000fe40001000000 */
[----:B------:R-:W-:-:S03]  /*0570*/  @P1 FMUL R22, R22, 0.25 ;  /* 0x3e80000016161820 */ /* 0x000fc60000400000 */
[----:B------:R-:W-:Y:S01]  /*0580*/  @!P3 FMUL R17, R17, 16777216 ;  /* 0x4b8000001111b820 */ /* 0x000fe20000400000 */
[----:B------:R-:W-:Y:S01]  /*0590*/  @!P3 FMUL R22, R22, 16777216 ;  /* 0x4b8000001616b820 */ /* 0x000fe20000400000 */
[----:B-----5:R-:W-:-:S04]  /*05a0*/  IMAD.WIDE R6, R8, 0x4, R6 ;  /* 0x0000000408067825 */ /* 0x020fc800078e0206 */
[----:B------:R-:W-:Y:S01]  /*05b0*/  @P2 FMUL R15, R15, 0.25 ;  /* 0x3e8000000f0f2820 */ /* 0x000fe20000400000 */
[----:B------:R-:W2:Y:S01]  /*05c0*/  MUFU.RCP R22, R22 ;  /* 0x0000001600167308 */ /* 0x000ea20000001000 */
[----:B------:R-:W-:Y:S02]  /*05d0*/  @!P4 FMUL R16, R16, 16777216 ;  /* 0x4b8000001010c820 */ /* 0x000fe40000400000 */
[----:B------:R-:W-:-:S06]  /*05e0*/  @!P4 FMUL R15, R15, 16777216 ;  /* 0x4b8000000f0fc820 */ /* 0x000fcc0000400000 */
[----:B------:R-:W4:Y:S01]  /*05f0*/  MUFU.RCP R15, R15 ;  /* 0x0000000f000f7308 */ /* 0x000f220000001000 */
[----:B--2---:R-:W-:-:S04]  /*0600*/  FMUL R17, R22, R17 ;  /* 0x0000001116117220 */ /* 0x004fc80000400000 */
[----:B------:R-:W-:Y:S01]  /*0610*/  FMUL R17, R2, R17 ;  /* 0x0000001102117220 */ /* 0x000fe20000400000 */
[----:B----4-:R-:W-:-:S03]  /*0620*/  FMUL R16, R15, R16 ;  /* 0x000000100f107220 */ /* 0x010fc60000400000 */
[----:B---3--:R-:W-:Y:S01]  /*0630*/  FFMA R17, R17, R12, R10 ;  /* 0x0000000c11117223 */ /* 0x008fe2000000000a */
[----:B------:R-:W-:-:S03]  /*0640*/  FMUL R16, R3, R16 ;  /* 0x0000001003107220 */ /* 0x000fc60000400000 */
[----:B0-----:R-:W-:Y:S01]  /*0650*/  FADD R8, R0, R17 ;  /* 0x0000001100087221 */ /* 0x001fe20000000000 */
[----:B------:R-:W-:-:S04]  /*0660*/  FFMA R16, R16, R13, R11 ;  /* 0x0000000d10107223 */ /* 0x000fc8000000000b */
[----:B-1----:R-:W-:Y:S01]  /*0670*/  FADD R9, R9, R16 ;  /* 0x0000001009097221 */ /* 0x002fe20000000000 */
[----:B------:R-:W-:Y:S06]  /*0680*/  @!P0 EXIT ;  /* 0x000000000000894d */ /* 0x000fec0003800000 */
[----:B------:R-:W-:Y:S01]  /*0690*/  STG.E.64 desc[UR8][R6.64], R8 ;  /* 0x0000000806007986 */ /* 0x000fe2000c101b08 */
[----:B------:R-:W-:Y:S05]  /*06a0*/  EXIT ;  /* 0x000000000000794d */ /* 0x000fea0003800000 */
.L_x_0:
[----:B------:R-:W-:-:S00]  /*06b0*/  BRA `(.L_x_0) ;  /* 0xfffffffc00fc7947 */ /* 0x000fc0000383ffff */
[----:B------:R-:W-:-:S00]  /*06c0*/  NOP ;  /* 0x0000000000007918 */ /* 0x000fc00000000000 */
        /* <DEDUP_REMOVED lines=11> */
.L_x_1:


//--------------------- .nv.global.init           --------------------------
	.section	.nv.global.init,"aw",@progbits
.nv.global.init:
	.type		_$_str,@object
	.size		_$_str,(_$_str_$_2 - _$_str)
_$_str:
        /*0000*/ 	.byte	0x5f, 0x5f, 0x43, 0x55, 0x44, 0x41, 0x5f, 0x46, 0x54, 0x5a, 0x00
	.type		_$_str_$_2,@object
	.size		_$_str_$_2,(.L_1 - _$_str_$_2)
_$_str_$_2:
        /*000b*/ 	.byte	0x5f, 0x5f, 0x43, 0x55, 0x44, 0x41, 0x5f, 0x50, 0x52, 0x45, 0x43, 0x5f, 0x53, 0x51, 0x52, 0x54
        /*001b*/ 	.byte	0x00
.L_1:


//--------------------- .nv.shared.triton_poi_fused__native_batch_norm_legit_no_training_add_18 --------------------------
	.section	.nv.shared.triton_poi_fused__native_batch_norm_legit_no_training_add_18,"aw",@nobits
	.sectionflags	@""
	.align	16
	.zero		1024


//--------------------- .nv.constant0.triton_poi_fused__native_batch_norm_legit_no_training_add_18 --------------------------
	.section	.nv.constant0.triton_poi_fused__native_batch_norm_legit_no_training_add_18,"a",@progbits
	.sectionflags	@""
	.align	4
.nv.constant0.triton_poi_fused__native_batch_norm_legit_no_training_add_18:
	.zero		592
